	.headerflags	@"EF_CUDA_TEXMODE_UNIFIED EF_CUDA_64BIT_ADDRESS EF_CUDA_ACCELERATORS EF_CUDA_SM90 EF_CUDA_VIRTUAL_SM(EF_CUDA_SM90)"
	.elftype	@"ET_EXEC"


//--------------------- .nv.info                  --------------------------
	.section	.nv.info,"",@"SHT_CUDA_INFO"
	.align	4


	//----- nvinfo : EIATTR_REGCOUNT
	.align		4
        /*0000*/ 	.byte	0x04, 0x2f
        /*0002*/ 	.short	(.L_3 - .L_2)
	.align		4
.L_2:
        /*0004*/ 	.word	index@(triton_poi_fused_cat_30)
        /*0008*/ 	.word	0x00000030


	//----- nvinfo : EIATTR_MIN_STACK_SIZE
	.align		4
.L_3:
        /*000c*/ 	.byte	0x04, 0x12
        /*000e*/ 	.short	(.L_5 - .L_4)
	.align		4
.L_4:
        /*0010*/ 	.word	index@(triton_poi_fused_cat_30)
        /*0014*/ 	.word	0x00000000


	//----- nvinfo : EIATTR_FRAME_SIZE
	.align		4
.L_5:
        /*0018*/ 	.byte	0x04, 0x11
        /*001a*/ 	.short	(.L_7 - .L_6)
	.align		4
.L_6:
        /*001c*/ 	.word	index@(triton_poi_fused_cat_30)
        /*0020*/ 	.word	0x00000000


	//----- nvinfo : EIATTR_MIN_STACK_SIZE
	.align		4
.L_7:
        /*0024*/ 	.byte	0x04, 0x12
        /*0026*/ 	.short	(.L_9 - .L_8)
	.align		4
.L_8:
        /*0028*/ 	.word	index@(triton_poi_fused_cat_30)
        /*002c*/ 	.word	0x00000000
.L_9:


//--------------------- .nv.info.triton_poi_fused_cat_30 --------------------------
	.section	.nv.info.triton_poi_fused_cat_30,"",@"SHT_CUDA_INFO"
	.sectionflags	@""
	.align	4


	//----- nvinfo : EIATTR_CUDA_API_VERSION
	.align		4
        /*0000*/ 	.byte	0x04, 0x37
        /*0002*/ 	.short	(.L_11 - .L_10)
.L_10:
        /*0004*/ 	.word	0x0000007c


	//----- nvinfo : EIATTR_KPARAM_INFO
	.align		4
.L_11:
        /*0008*/ 	.byte	0x04, 0x17
        /*000a*/ 	.short	(.L_13 - .L_12)
.L_12:
        /*000c*/ 	.word	0x00000000
        /*0010*/ 	.short	0x0007
        /*0012*/ 	.short	0x0038
        /*0014*/ 	.byte	0x00, 0xf0, 0x11, 0x00


	//----- nvinfo : EIATTR_KPARAM_INFO
	.align		4
.L_13:
        /*0018*/ 	.byte	0x04, 0x17
        /*001a*/ 	.short	(.L_15 - .L_14)
.L_14:
        /*001c*/ 	.word	0x00000000
        /*0020*/ 	.short	0x0006
        /*0022*/ 	.short	0x0030
        /*0024*/ 	.byte	0x00, 0xf4, 0x21, 0x00


	//----- nvinfo : EIATTR_KPARAM_INFO
	.align		4
.L_15:
        /*0028*/ 	.byte	0x04, 0x17
        /*002a*/ 	.short	(.L_17 - .L_16)
.L_16:
        /*002c*/ 	.word	0x00000000
        /*0030*/ 	.short	0x0005
        /*0032*/ 	.short	0x0028
        /*0034*/ 	.byte	0x00, 0xf4, 0x21, 0x00


	//----- nvinfo : EIATTR_KPARAM_INFO
	.align		4
.L_17:
        /*0038*/ 	.byte	0x04, 0x17
        /*003a*/ 	.short	(.L_19 - .L_18)
.L_18:
        /*003c*/ 	.word	0x00000000
        /*0040*/ 	.short	0x0004
        /*0042*/ 	.short	0x0020
        /*0044*/ 	.byte	0x00, 0xf4, 0x21, 0x00


	//----- nvinfo : EIATTR_KPARAM_INFO
	.align		4
.L_19:
        /*0048*/ 	.byte	0x04, 0x17
        /*004a*/ 	.short	(.L_21 - .L_20)
.L_20:
        /*004c*/ 	.word	0x00000000
        /*0050*/ 	.short	0x0003
        /*0052*/ 	.short	0x0018
        /*0054*/ 	.byte	0x00, 0xf4, 0x21, 0x00


	//----- nvinfo : EIATTR_KPARAM_INFO
	.align		4
.L_21:
        /*0058*/ 	.byte	0x04, 0x17
        /*005a*/ 	.short	(.L_23 - .L_22)
.L_22:
        /*005c*/ 	.word	0x00000000
        /*0060*/ 	.short	0x0002
        /*0062*/ 	.short	0x0010
        /*0064*/ 	.byte	0x00, 0xf4, 0x21, 0x00


	//----- nvinfo : EIATTR_KPARAM_INFO
	.align		4
.L_23:
        /*0068*/ 	.byte	0x04, 0x17
        /*006a*/ 	.short	(.L_25 - .L_24)
.L_24:
        /*006c*/ 	.word	0x00000000
        /*0070*/ 	.short	0x0001
        /*0072*/ 	.short	0x0008
        /*0074*/ 	.byte	0x00, 0xf4, 0x21, 0x00


	//----- nvinfo : EIATTR_KPARAM_INFO
	.align		4
.L_25:
        /*0078*/ 	.byte	0x04, 0x17
        /*007a*/ 	.short	(.L_27 - .L_26)
.L_26:
        /*007c*/ 	.word	0x00000000
        /*0080*/ 	.short	0x0000
        /*0082*/ 	.short	0x0000
        /*0084*/ 	.byte	0x00, 0xf4, 0x21, 0x00


	//----- nvinfo : EIATTR_SPARSE_MMA_MASK
	.align		4
.L_27:
        /*0088*/ 	.byte	0x03, 0x50
        /*008a*/ 	.short	0x0000


	//----- nvinfo : EIATTR_MAXREG_COUNT
	.align		4
        /*008c*/ 	.byte	0x03, 0x1b
        /*008e*/ 	.short	0x00ff


	//----- nvinfo : EIATTR_EXIT_INSTR_OFFSETS
	.align		4
        /*0090*/ 	.byte	0x04, 0x1c
        /*0092*/ 	.short	(.L_29 - .L_28)


	//   ....[0]....
.L_28:
        /*0094*/ 	.word	0x000012d0


	//----- nvinfo : EIATTR_REQNTID
	.align		4
.L_29:
        /*0098*/ 	.byte	0x04, 0x10
        /*009a*/ 	.short	(.L_31 - .L_30)
.L_30:
        /*009c*/ 	.word	0x00000080
        /*00a0*/ 	.word	0x00000001
        /*00a4*/ 	.word	0x00000001


	//----- nvinfo : EIATTR_CBANK_PARAM_SIZE
	.align		4
.L_31:
        /*00a8*/ 	.byte	0x03, 0x19
        /*00aa*/ 	.short	0x003c


	//----- nvinfo : EIATTR_PARAM_CBANK
	.align		4
        /*00ac*/ 	.byte	0x04, 0x0a
        /*00ae*/ 	.short	(.L_33 - .L_32)
	.align		4
.L_32:
        /*00b0*/ 	.word	index@(.nv.constant0.triton_poi_fused_cat_30)
        /*00b4*/ 	.short	0x0210
        /*00b6*/ 	.short	0x003c


	//----- nvinfo : EIATTR_SW_WAR
	.align		4
.L_33:
        /*00b8*/ 	.byte	0x04, 0x36
        /*00ba*/ 	.short	(.L_35 - .L_34)
.L_34:
        /*00bc*/ 	.word	0x00000008
.L_35:


//--------------------- .nv.callgraph             --------------------------
	.section	.nv.callgraph,"",@"SHT_CUDA_CALLGRAPH"
	.align	4
	.sectionentsize	8
	.align		4
        /*0000*/ 	.word	0x00000000
	.align		4
        /*0004*/ 	.word	0xffffffff
	.align		4
        /*0008*/ 	.word	0x00000000
	.align		4
        /*000c*/ 	.word	0xfffffffe
	.align		4
        /*0010*/ 	.word	0x00000000
	.align		4
        /*0014*/ 	.word	0xfffffffd
	.align		4
        /*0018*/ 	.word	0x00000000
	.align		4
        /*001c*/ 	.word	0xfffffffc


//--------------------- .nv.constant4             --------------------------
	.section	.nv.constant4,"a",@progbits
	.align	8
	.align		8
.nv.constant4:
        /*0000*/ 	.dword	_$_str
	.align		8
        /*0008*/ 	.dword	_$_str_$_2


//--------------------- .text.triton_poi_fused_cat_30 --------------------------
	.section	.text.triton_poi_fused_cat_30,"ax",@progbits
	.align	128
        .global         triton_poi_fused_cat_30
        .type           triton_poi_fused_cat_30,@function
        .size           triton_poi_fused_cat_30,(.L_x_1 - triton_poi_fused_cat_30)
        .other          triton_poi_fused_cat_30,@"STO_CUDA_ENTRY STV_DEFAULT"
triton_poi_fused_cat_30:
.text.triton_poi_fused_cat_30:
[----:B------:R-:W-:Y:S01]  /*0000*/  LDC R1, c[0x0][0x28] ;  /* 0x00000a00ff017b82 */ /* 0x000fe20000000800 */
[----:B------:R-:W1:Y:S07]  /*0010*/  S2R R0, SR_TID.X ;  /* 0x0000000000007919 */ /* 0x000e6e0000002100 */
[----:B------:R-:W2:Y:S01]  /*0020*/  LDC.64 R4, c[0x0][0x228] ;  /* 0x00008a00ff047b82 */ /* 0x000ea20000000a00 */
[----:B------:R-:W-:Y:S01]  /*0030*/  CS2R R2, SRZ ;  /* 0x0000000000027805 */ /* 0x000fe2000001ff00 */
[----:B------:R-:W-:Y:S01]  /*0040*/  ULDC.64 UR4, c[0x0][0x208] ;  /* 0x0000820000047ab9 */ /* 0x000fe20000000a00 */
[----:B------:R-:W3:Y:S01]  /*0050*/  S2R R9, SR_CTAID.X ;  /* 0x0000000000097919 */ /* 0x000ee20000002500 */
[----:B------:R-:W-:-:S02]  /*0060*/  IMAD.MOV.U32 R35, RZ, RZ, RZ ;  /* 0x000000ffff237224 */ /* 0x000fc400078e00ff */
[----:B------:R-:W-:Y:S02]  /*0070*/  IMAD.MOV.U32 R37, RZ, RZ, RZ ;  /* 0x000000ffff257224 */ /* 0x000fe400078e00ff */
[----:B------:R-:W-:Y:S02]  /*0080*/  IMAD.MOV.U32 R38, RZ, RZ, RZ ;  /* 0x000000ffff267224 */ /* 0x000fe400078e00ff */
[----:B------:R-:W-:Y:S02]  /*0090*/  IMAD.MOV.U32 R18, RZ, RZ, RZ ;  /* 0x000000ffff127224 */ /* 0x000fe400078e00ff */
[----:B------:R-:W-:Y:S01]  /*00a0*/  IMAD.MOV.U32 R32, RZ, RZ, RZ ;  /* 0x000000ffff207224 */ /* 0x000fe200078e00ff */
[----:B------:R-:W-:Y:S01]  /*00b0*/  CS2R R14, SRZ ;  /* 0x00000000000e7805 */ /* 0x000fe2000001ff00 */
[----:B------:R-:W4:Y:S08]  /*00c0*/  LDC.64 R30, c[0x0][0x220] ;  /* 0x00008800ff1e7b82 */ /* 0x000f300000000a00 */
[----:B------:R-:W5:Y:S08]  /*00d0*/  LDC.64 R12, c[0x0][0x230] ;  /* 0x00008c00ff0c7b82 */ /* 0x000f700000000a00 */
[----:B------:R-:W4:Y:S01]  /*00e0*/  LDC.64 R10, c[0x0][0x238] ;  /* 0x00008e00ff0a7b82 */ /* 0x000f220000000a00 */
[----:B-1----:R-:W-:-:S05]  /*00f0*/  IMAD.SHL.U32 R0, R0, 0x4, RZ ;  /* 0x0000000400007824 */ /* 0x002fca00078e00ff */
[----:B------:R-:W-:-:S05]  /*0100*/  LOP3.LUT R0, R0, 0x1fc, RZ, 0xc0, !PT ;  /* 0x000001fc00007812 */ /* 0x000fca00078ec0ff */
[----:B---3--:R-:W-:Y:S01]  /*0110*/  IMAD R20, R9, 0x400, R0 ;  /* 0x0000040009147824 */ /* 0x008fe200078e0200 */
[----:B------:R-:W-:-:S04]  /*0120*/  SHF.R.S32.HI R9, RZ, 0x15, R9 ;  /* 0x00000015ff097819 */ /* 0x000fc80000011409 */
[----:B------:R-:W-:-:S04]  /*0130*/  SHF.R.S32.HI R33, RZ, 0x1f, R20 ;  /* 0x0000001fff217819 */ /* 0x000fc80000011414 */
[----:B------:R-:W-:-:S04]  /*0140*/  LEA.HI R34, R33, R20, RZ, 0x8 ;  /* 0x0000001421227211 */ /* 0x000fc800078f40ff */
[----:B------:R-:W-:-:S04]  /*0150*/  SHF.R.S32.HI R17, RZ, 0x8, R34 ;  /* 0x00000008ff117819 */ /* 0x000fc80000011422 */
[----:B------:R-:W-:-:S04]  /*0160*/  LEA.HI R0, R17, R17, RZ, 0x9 ;  /* 0x0000001111007211 */ /* 0x000fc800078f48ff */
[----:B------:R-:W-:-:S05]  /*0170*/  LOP3.LUT R0, R0, 0xfffffe00, RZ, 0xc0, !PT ;  /* 0xfffffe0000007812 */ /* 0x000fca00078ec0ff */
[----:B------:R-:W-:-:S04]  /*0180*/  IMAD.IADD R17, R17, 0x1, -R0 ;  /* 0x0000000111117824 */ /* 0x000fc800078e0a00 */
[C---:B--2---:R-:W-:Y:S01]  /*0190*/  IMAD.WIDE R6, R17.reuse, 0x4, R4 ;  /* 0x0000000411067825 */ /* 0x044fe200078e0204 */
[----:B------:R-:W-:Y:S02]  /*01a0*/  ISETP.GT.AND P3, PT, R17, 0xff, PT ;  /* 0x000000ff1100780c */ /* 0x000fe40003f64270 */
[----:B------:R-:W-:Y:S01]  /*01b0*/  SGXT R9, R9, 0x1 ;  /* 0x000000010909781a */ /* 0x000fe20000000200 */
[----:B------:R-:W-:-:S10]  /*01c0*/  VIADD R36, R20, 0x200 ;  /* 0x0000020014247836 */ /* 0x000fd40000000000 */
[----:B------:R-:W2:Y:S01]  /*01d0*/  @P3 LDG.E.EL R3, desc[UR4][R6.64+-0x400] ;  /* 0xfffc000406033981 */ /* 0x000ea2000c2e1900 */
[----:B------:R-:W-:-:S03]  /*01e0*/  LEA.HI R9, R9, R36, RZ, 0x8 ;  /* 0x0000002409097211 */ /* 0x000fc600078f40ff */
[----:B------:R-:W3:Y:S01]  /*01f0*/  @P3 LDG.E.EL R35, desc[UR4][R6.64+-0x400] ;  /* 0xfffc000406233981 */ /* 0x000ee2000c2e1900 */
[----:B------:R-:W-:-:S03]  /*0200*/  SHF.R.S32.HI R9, RZ, 0x8, R9 ;  /* 0x00000008ff097819 */ /* 0x000fc60000011409 */
[----:B------:R-:W3:Y:S01]  /*0210*/  @P3 LDG.E.EL R37, desc[UR4][R6.64+-0x400] ;  /* 0xfffc000406253981 */ /* 0x000ee2000c2e1900 */
[----:B------:R-:W-:-:S03]  /*0220*/  LEA.HI R0, R9, R9, RZ, 0x9 ;  /* 0x0000000909007211 */ /* 0x000fc600078f48ff */
[----:B------:R1:W3:Y:S01]  /*0230*/  @P3 LDG.E.EL R38, desc[UR4][R6.64+-0x400] ;  /* 0xfffc000406263981 */ /* 0x0002e2000c2e1900 */
[----:B------:R-:W-:-:S05]  /*0240*/  LOP3.LUT R0, R0, 0xfffffe00, RZ, 0xc0, !PT ;  /* 0xfffffe0000007812 */ /* 0x000fca00078ec0ff */
[----:B------:R-:W-:-:S05]  /*0250*/  IMAD.IADD R19, R9, 0x1, -R0 ;  /* 0x0000000109137824 */ /* 0x000fca00078e0a00 */
[C---:B------:R-:W-:Y:S01]  /*0260*/  ISETP.GT.AND P2, PT, R19.reuse, 0xff, PT ;  /* 0x000000ff1300780c */ /* 0x040fe20003f44270 */
[----:B------:R-:W-:-:S12]  /*0270*/  IMAD.WIDE R4, R19, 0x4, R4 ;  /* 0x0000000413047825 */ /* 0x000fd800078e0204 */
[----:B------:R-:W3:Y:S04]  /*0280*/  @P2 LDG.E.EL R18, desc[UR4][R4.64+-0x400] ;  /* 0xfffc000404122981 */ /* 0x000ee8000c2e1900 */
[----:B------:R-:W3:Y:S04]  /*0290*/  @P2 LDG.E.EL R32, desc[UR4][R4.64+-0x400] ;  /* 0xfffc000404202981 */ /* 0x000ee8000c2e1900 */
[----:B------:R-:W3:Y:S04]  /*02a0*/  @P2 LDG.E.EL R15, desc[UR4][R4.64+-0x400] ;  /* 0xfffc0004040f2981 */ /* 0x000ee8000c2e1900 */
[----:B------:R5:W3:Y:S01]  /*02b0*/  @P2 LDG.E.EL R14, desc[UR4][R4.64+-0x400] ;  /* 0xfffc0004040e2981 */ /* 0x000ae2000c2e1900 */
[----:B------:R-:W-:Y:S01]  /*02c0*/  CS2R R8, SRZ ;  /* 0x0000000000087805 */ /* 0x000fe2000001ff00 */
[----:B------:R-:W-:-:S02]  /*02d0*/  IMAD.MOV.U32 R16, RZ, RZ, RZ ;  /* 0x000000ffff107224 */ /* 0x000fc400078e00ff */
[----:B------:R-:W-:Y:S02]  /*02e0*/  IMAD.MOV.U32 R43, RZ, RZ, RZ ;  /* 0x000000ffff2b7224 */ /* 0x000fe400078e00ff */
[--C-:B----4-:R-:W-:Y:S01]  /*02f0*/  IMAD.WIDE R22, R17, 0x4, R30.reuse ;  /* 0x0000000411167825 */ /* 0x110fe200078e021e */
[----:B-1----:R-:W-:Y:S02]  /*0300*/  CS2R R6, SRZ ;  /* 0x0000000000067805 */ /* 0x002fe4000001ff00 */
[----:B------:R-:W-:Y:S02]  /*0310*/  CS2R R26, SRZ ;  /* 0x00000000001a7805 */ /* 0x000fe4000001ff00 */
[----:B------:R-:W-:Y:S02]  /*0320*/  CS2R R24, SRZ ;  /* 0x0000000000187805 */ /* 0x000fe4000001ff00 */
[----:B0----5:R-:W-:Y:S01]  /*0330*/  CS2R R4, SRZ ;  /* 0x0000000000047805 */ /* 0x021fe2000001ff00 */
[----:B------:R-:W4:Y:S01]  /*0340*/  @P3 LDG.E.EL R8, desc[UR4][R22.64+-0x400] ;  /* 0xfffc000416083981 */ /* 0x000f22000c2e1900 */
[----:B------:R-:W-:Y:S01]  /*0350*/  IMAD.MOV.U32 R40, RZ, RZ, RZ ;  /* 0x000000ffff287224 */ /* 0x000fe200078e00ff */
[----:B------:R-:W-:Y:S01]  /*0360*/  CS2R R28, SRZ ;  /* 0x00000000001c7805 */ /* 0x000fe2000001ff00 */
[----:B------:R-:W-:Y:S01]  /*0370*/  IMAD.MOV.U32 R0, RZ, RZ, RZ ;  /* 0x000000ffff007224 */ /* 0x000fe200078e00ff */
[----:B------:R-:W5:Y:S01]  /*0380*/  @P3 LDG.E.EL R16, desc[UR4][R22.64+-0x400] ;  /* 0xfffc000416103981 */ /* 0x000f62000c2e1900 */
[----:B------:R-:W-:-:S03]  /*0390*/  IMAD.WIDE R30, R19, 0x4, R30 ;  /* 0x00000004131e7825 */ /* 0x000fc600078e021e */
[----:B------:R-:W4:Y:S01]  /*03a0*/  @P3 LDG.E.EL R9, desc[UR4][R22.64+-0x400] ;  /* 0xfffc000416093981 */ /* 0x000f22000c2e1900 */
[----:B------:R-:W-:-:S03]  /*03b0*/  IMAD.WIDE R44, R17, 0x4, R12 ;  /* 0x00000004112c7825 */ /* 0x000fc600078e020c */
[----:B------:R0:W4:Y:S01]  /*03c0*/  @P3 LDG.E.EL R43, desc[UR4][R22.64+-0x400] ;  /* 0xfffc0004162b3981 */ /* 0x000122000c2e1900 */
[----:B------:R-:W-:-:S03]  /*03d0*/  IMAD.WIDE R12, R19, 0x4, R12 ;  /* 0x00000004130c7825 */ /* 0x000fc600078e020c */
[----:B------:R-:W4:Y:S04]  /*03e0*/  @P2 LDG.E.EL R5, desc[UR4][R30.64+-0x400] ;  /* 0xfffc00041e052981 */ /* 0x000f28000c2e1900 */
[----:B------:R-:W4:Y:S01]  /*03f0*/  @P2 LDG.E.EL R7, desc[UR4][R30.64+-0x400] ;  /* 0xfffc00041e072981 */ /* 0x000f22000c2e1900 */
[----:B0-----:R-:W-:-:S03]  /*0400*/  CS2R R22, SRZ ;  /* 0x0000000000167805 */ /* 0x001fc6000001ff00 */
[----:B------:R-:W4:Y:S04]  /*0410*/  @P2 LDG.E.EL R26, desc[UR4][R30.64+-0x400] ;  /* 0xfffc00041e1a2981 */ /* 0x000f28000c2e1900 */
[----:B------:R0:W4:Y:S04]  /*0420*/  @P2 LDG.E.EL R24, desc[UR4][R30.64+-0x400] ;  /* 0xfffc00041e182981 */ /* 0x000128000c2e1900 */
[----:B------:R-:W4:Y:S04]  /*0430*/  @P3 LDG.E.EL R40, desc[UR4][R44.64+-0x400] ;  /* 0xfffc00042c283981 */ /* 0x000f28000c2e1900 */
[----:B------:R-:W4:Y:S01]  /*0440*/  @P3 LDG.E.EL R0, desc[UR4][R44.64+-0x400] ;  /* 0xfffc00042c003981 */ /* 0x000f22000c2e1900 */
[----:B0-----:R-:W-:-:S03]  /*0450*/  CS2R R30, SRZ ;  /* 0x00000000001e7805 */ /* 0x001fc6000001ff00 */
[----:B------:R-:W4:Y:S04]  /*0460*/  @P3 LDG.E.EL R2, desc[UR4][R44.64+-0x400] ;  /* 0xfffc00042c023981 */ /* 0x000f28000c2e1900 */
[----:B------:R0:W4:Y:S04]  /*0470*/  @P3 LDG.E.EL R4, desc[UR4][R44.64+-0x400] ;  /* 0xfffc00042c043981 */ /* 0x000128000c2e1900 */
[----:B------:R-:W4:Y:S04]  /*0480*/  @P2 LDG.E.EL R28, desc[UR4][R12.64+-0x400] ;  /* 0xfffc00040c1c2981 */ /* 0x000f28000c2e1900 */
[----:B------:R-:W4:Y:S01]  /*0490*/  @P2 LDG.E.EL R27, desc[UR4][R12.64+-0x400] ;  /* 0xfffc00040c1b2981 */ /* 0x000f22000c2e1900 */
[----:B0-----:R-:W-:-:S03]  /*04a0*/  IMAD.MOV.U32 R45, RZ, RZ, RZ ;  /* 0x000000ffff2d7224 */ /* 0x001fc600078e00ff */
[----:B------:R-:W4:Y:S04]  /*04b0*/  @P2 LDG.E.EL R25, desc[UR4][R12.64+-0x400] ;  /* 0xfffc00040c192981 */ /* 0x000f28000c2e1900 */
[----:B------:R0:W4:Y:S02]  /*04c0*/  @P2 LDG.E.EL R23, desc[UR4][R12.64+-0x400] ;  /* 0xfffc00040c172981 */ /* 0x000124000c2e1900 */
[----:B0-----:R-:W-:-:S05]  /*04d0*/  IMAD.WIDE R12, R17, 0x4, R10 ;  /* 0x00000004110c7825 */ /* 0x001fca00078e020a */
[----:B------:R-:W4:Y:S04]  /*04e0*/  @P3 LDG.E.EL R45, desc[UR4][R12.64+-0x400] ;  /* 0xfffc00040c2d3981 */ /* 0x000f28000c2e1900 */
[----:B------:R-:W4:Y:S04]  /*04f0*/  @P3 LDG.E.EL R31, desc[UR4][R12.64+-0x400] ;  /* 0xfffc00040c1f3981 */ /* 0x000f28000c2e1900 */
[----:B------:R-:W4:Y:S04]  /*0500*/  @P3 LDG.E.EL R29, desc[UR4][R12.64+-0x400] ;  /* 0xfffc00040c1d3981 */ /* 0x000f28000c2e1900 */
[----:B------:R0:W4:Y:S01]  /*0510*/  @P3 LDG.E.EL R30, desc[UR4][R12.64+-0x400] ;  /* 0xfffc00040c1e3981 */ /* 0x000122000c2e1900 */
[----:B------:R-:W-:-:S02]  /*0520*/  IMAD.MOV.U32 R21, RZ, RZ, RZ ;  /* 0x000000ffff157224 */ /* 0x000fc400078e00ff */
[----:B------:R-:W-:Y:S01]  /*0530*/  IMAD.WIDE R10, R19, 0x4, R10 ;  /* 0x00000004130a7825 */ /* 0x000fe200078e020a */
[----:B------:R-:W-:-:S04]  /*0540*/  LEA.HI R33, R33, R20, RZ, 0x11 ;  /* 0x0000001421217211 */ /* 0x000fc800078f88ff */
[----:B------:R-:W4:Y:S01]  /*0550*/  @P2 LDG.E.EL R21, desc[UR4][R10.64+-0x400] ;  /* 0xfffc00040a152981 */ /* 0x000f22000c2e1900 */
[----:B0-----:R-:W-:-:S03]  /*0560*/  SHF.R.S32.HI R13, RZ, 0x1f, R36 ;  /* 0x0000001fff0d7819 */ /* 0x001fc60000011424 */
[----:B------:R-:W4:Y:S01]  /*0570*/  @P2 LDG.E.EL R22, desc[UR4][R10.64+-0x400] ;  /* 0xfffc00040a162981 */ /* 0x000f22000c2e1900 */
[----:B------:R-:W-:-:S03]  /*0580*/  LEA.HI R13, R13, R36, RZ, 0x11 ;  /* 0x000000240d0d7211 */ /* 0x000fc600078f88ff */
[----:B------:R-:W4:Y:S01]  /*0590*/  @P2 LDG.E.EL R6, desc[UR4][R10.64+-0x400] ;  /* 0xfffc00040a062981 */ /* 0x000f22000c2e1900 */
[----:B------:R-:W-:Y:S02]  /*05a0*/  ISETP.GE.AND P1, PT, R17, 0x100, PT ;  /* 0x000001001100780c */ /* 0x000fe40003f26270 */
[----:B--2---:R-:W-:-:S05]  /*05b0*/  SEL R41, R3, RZ, P3 ;  /* 0x000000ff03297207 */ /* 0x004fca0001800000 */
[----:B------:R-:W-:Y:S01]  /*05c0*/  FADD R41, R41, 9.9999997473787516356e-06 ;  /* 0x3727c5ac29297421 */ /* 0x000fe20000000000 */
[----:B---3--:R-:W-:-:S05]  /*05d0*/  SEL R12, R35, RZ, P3 ;  /* 0x000000ff230c7207 */ /* 0x008fca0001800000 */
[----:B------:R-:W0:Y:S01]  /*05e0*/  MUFU.SQRT R41, R41 ;  /* 0x0000002900297308 */ /* 0x000e220000002000 */
[----:B------:R-:W-:Y:S01]  /*05f0*/  FADD R12, R12, 9.9999997473787516356e-06 ;  /* 0x3727c5ac0c0c7421 */ /* 0x000fe20000000000 */
[----:B------:R-:W-:Y:S01]  /*0600*/  IMAD.MOV.U32 R3, RZ, RZ, RZ ;  /* 0x000000ffff037224 */ /* 0x000fe200078e00ff */
[----:B------:R-:W-:-:S05]  /*0610*/  SEL R39, R37, RZ, P3 ;  /* 0x000000ff25277207 */ /* 0x000fca0001800000 */
[----:B------:R-:W1:Y:S01]  /*0620*/  MUFU.SQRT R12, R12 ;  /* 0x0000000c000c7308 */ /* 0x000e620000002000 */
[----:B------:R-:W-:Y:S01]  /*0630*/  LOP3.LUT R35, R13, 0xfffe0000, RZ, 0xc0, !PT ;  /* 0xfffe00000d237812 */ /* 0x000fe200078ec0ff */
[----:B------:R2:W3:Y:S01]  /*0640*/  @P2 LDG.E.EL R3, desc[UR4][R10.64+-0x400] ;  /* 0xfffc00040a032981 */ /* 0x0004e2000c2e1900 */
[C---:B0-----:R-:W-:Y:S02]  /*0650*/  FSETP.GT.AND P0, PT, R41.reuse, 8.50705917302346158658e+37, PT ;  /* 0x7e8000002900780b */ /* 0x041fe40003f04000 */
[----:B------:R-:W-:Y:S02]  /*0660*/  FSETP.GEU.AND P5, PT, R41, 1.175494350822287508e-38, PT ;  /* 0x008000002900780b */ /* 0x000fe40003fae000 */
[----:B--2---:R-:W-:Y:S01]  /*0670*/  LOP3.LUT R11, R34, 0xffffff00, RZ, 0xc0, !PT ;  /* 0xffffff00220b7812 */ /* 0x004fe200078ec0ff */
[----:B------:R-:W-:Y:S01]  /*0680*/  FADD R34, R39, 9.9999997473787516356e-06 ;  /* 0x3727c5ac27227421 */ /* 0x000fe20000000000 */
[----:B------:R-:W-:Y:S01]  /*0690*/  IMAD.IADD R37, R36, 0x1, -R35 ;  /* 0x0000000124257824 */ /* 0x000fe200078e0a23 */
[----:B------:R-:W-:-:S02]  /*06a0*/  SEL R38, R38, RZ, P3 ;  /* 0x000000ff26267207 */ /* 0x000fc40001800000 */
[----:B------:R-:W-:-:S04]  /*06b0*/  LOP3.LUT R35, R33, 0xfffe0000, RZ, 0xc0, !PT ;  /* 0xfffe000021237812 */ /* 0x000fc800078ec0ff */
[----:B------:R-:W-:Y:S01]  /*06c0*/  @P0 FMUL R41, R41, 0.25 ;  /* 0x3e80000029290820 */ /* 0x000fe20000400000 */
[----:B-1----:R-:W-:Y:S01]  /*06d0*/  FSETP.GT.AND P4, PT, R12, 8.50705917302346158658e+37, PT ;  /* 0x7e8000000c00780b */ /* 0x002fe20003f84000 */
[----:B------:R-:W0:Y:S01]  /*06e0*/  MUFU.SQRT R34, R34 ;  /* 0x0000002200227308 */ /* 0x000e220000002000 */
[----:B------:R-:W-:Y:S01]  /*06f0*/  SHF.R.S32.HI R10, RZ, 0x11, R33 ;  /* 0x00000011ff0a7819 */ /* 0x000fe20000011421 */
[----:B------:R-:W-:Y:S01]  /*0700*/  @!P5 FMUL R41, R41, 16777216 ;  /* 0x4b8000002929d820 */ /* 0x000fe20000400000 */
[----:B------:R-:W-:Y:S02]  /*0710*/  IMAD.IADD R35, R20, 0x1, -R35 ;  /* 0x0000000114237824 */ /* 0x000fe400078e0a23 */
[----:B------:R-:W-:Y:S01]  /*0720*/  FADD R33, R38, 9.9999997473787516356e-06 ;  /* 0x3727c5ac26217421 */ /* 0x000fe20000000000 */
[----:B------:R-:W-:Y:S01]  /*0730*/  IMAD.IADD R11, R20, 0x1, -R11 ;  /* 0x00000001140b7824 */ /* 0x000fe200078e0a0b */
[----:B------:R-:W-:Y:S01]  /*0740*/  SHF.R.S32.HI R38, RZ, 0x11, R13 ;  /* 0x00000011ff267819 */ /* 0x000fe2000001140d */
[----:B------:R-:W-:Y:S01]  /*0750*/  IMAD.MOV.U32 R13, RZ, RZ, 0x3e800000 ;  /* 0x3e800000ff0d7424 */ /* 0x000fe200078e00ff */
[----:B------:R-:W-:Y:S01]  /*0760*/  FSETP.GEU.AND P6, PT, R12, 1.175494350822287508e-38, PT ;  /* 0x008000000c00780b */ /* 0x000fe20003fce000 */
[----:B------:R-:W1:Y:S01]  /*0770*/  MUFU.RCP R44, R41 ;  /* 0x00000029002c7308 */ /* 0x000e620000001000 */
[----:B------:R-:W-:Y:S01]  /*0780*/  IMAD R39, R10, 0x10000, R35 ;  /* 0x000100000a277824 */ /* 0x000fe200078e0223 */
[----:B------:R-:W-:Y:S01]  /*0790*/  SEL R18, R18, RZ, P2 ;  /* 0x000000ff12127207 */ /* 0x000fe20001000000 */
[----:B------:R-:W-:Y:S01]  /*07a0*/  IMAD R10, R10, 0x10000, R11 ;  /* 0x000100000a0a7824 */ /* 0x000fe200078e020b */
[----:B------:R-:W-:-:S04]  /*07b0*/  FSEL R35, R13, 1, P0 ;  /* 0x3f8000000d237808 */ /* 0x000fc80000000000 */
[----:B------:R-:W2:Y:S01]  /*07c0*/  MUFU.SQRT R33, R33 ;  /* 0x0000002100217308 */ /* 0x000ea20000002000 */
[----:B------:R-:W-:Y:S02]  /*07d0*/  IMAD R10, R17, 0x100, R10 ;  /* 0x00000100110a7824 */ /* 0x000fe400078e020a */
[----:B------:R-:W-:Y:S01]  /*07e0*/  FADD R17, R18, 9.9999997473787516356e-06 ;  /* 0x3727c5ac12117421 */ /* 0x000fe20000000000 */
[----:B------:R-:W-:Y:S01]  /*07f0*/  @P4 FMUL R12, R12, 0.25 ;  /* 0x3e8000000c0c4820 */ /* 0x000fe20000400000 */
[----:B------:R-:W-:Y:S01]  /*0800*/  @!P5 FMUL R35, R35, 16777216 ;  /* 0x4b8000002323d820 */ /* 0x000fe20000400000 */
[----:B0-----:R-:W-:Y:S01]  /*0810*/  FSETP.GT.AND P5, PT, R34, 8.50705917302346158658e+37, PT ;  /* 0x7e8000002200780b */ /* 0x001fe20003fa4000 */
[----:B------:R-:W-:Y:S02]  /*0820*/  IMAD R36, R38, 0x10000, R11 ;  /* 0x0001000026247824 */ /* 0x000fe400078e020b */
[----:B------:R-:W-:Y:S01]  /*0830*/  @!P6 FMUL R12, R12, 16777216 ;  /* 0x4b8000000c0ce820 */ /* 0x000fe20000400000 */
[----:B------:R-:W-:Y:S01]  /*0840*/  IMAD R37, R38, 0x10000, R37 ;  /* 0x0001000026257824 */ /* 0x000fe200078e0225 */
[----:B------:R-:W-:Y:S01]  /*0850*/  FSEL R38, R13, 1, P4 ;  /* 0x3f8000000d267808 */ /* 0x000fe20002000000 */
[----:B------:R-:W0:Y:S01]  /*0860*/  MUFU.SQRT R17, R17 ;  /* 0x0000001100117308 */ /* 0x000e220000002000 */
[----:B-1----:R-:W-:Y:S01]  /*0870*/  FMUL R44, R44, R35 ;  /* 0x000000232c2c7220 */ /* 0x002fe20000400000 */
[----:B------:R-:W-:-:S02]  /*0880*/  FSETP.GEU.AND P4, PT, R34, 1.175494350822287508e-38, PT ;  /* 0x008000002200780b */ /* 0x000fc40003f8e000 */
[----:B------:R-:W-:Y:S01]  /*0890*/  @!P6 FMUL R38, R38, 16777216 ;  /* 0x4b8000002626e820 */ /* 0x000fe20000400000 */
[----:B------:R-:W-:-:S03]  /*08a0*/  SEL R18, R32, RZ, P2 ;  /* 0x000000ff20127207 */ /* 0x000fc60001000000 */
[----:B------:R-:W1:Y:S01]  /*08b0*/  MUFU.RCP R35, R12 ;  /* 0x0000000c00237308 */ /* 0x000e620000001000 */
[----:B--2---:R-:W-:Y:S01]  /*08c0*/  FSETP.GT.AND P6, PT, R33, 8.50705917302346158658e+37, PT ;  /* 0x7e8000002100780b */ /* 0x004fe20003fc4000 */
[----:B------:R-:W-:Y:S01]  /*08d0*/  FADD R18, R18, 9.9999997473787516356e-06 ;  /* 0x3727c5ac12127421 */ /* 0x000fe20000000000 */
[----:B------:R-:W-:Y:S01]  /*08e0*/  FSEL R42, R13, 1, P5 ;  /* 0x3f8000000d2a7808 */ /* 0x000fe20002800000 */
[----:B------:R-:W-:Y:S01]  /*08f0*/  @P5 FMUL R34, R34, 0.25 ;  /* 0x3e80000022225820 */ /* 0x000fe20000400000 */
[C---:B------:R-:W-:Y:S01]  /*0900*/  IMAD R11, R19.reuse, 0x100, R36 ;  /* 0x00000100130b7824 */ /* 0x040fe200078e0224 */
[----:B------:R-:W-:Y:S02]  /*0910*/  ISETP.GE.AND P0, PT, R19, 0x100, PT ;  /* 0x000001001300780c */ /* 0x000fe40003f06270 */
[----:B------:R-:W-:Y:S01]  /*0920*/  SEL R19, R15, RZ, P2 ;  /* 0x000000ff0f137207 */ /* 0x000fe20001000000 */
[----:B------:R-:W-:Y:S01]  /*0930*/  @!P4 FMUL R34, R34, 16777216 ;  /* 0x4b8000002222c820 */ /* 0x000fe20000400000 */
[----:B------:R-:W2:Y:S01]  /*0940*/  MUFU.SQRT R15, R18 ;  /* 0x00000012000f7308 */ /* 0x000ea20000002000 */
[----:B------:R-:W-:Y:S01]  /*0950*/  @!P4 FMUL R42, R42, 16777216 ;  /* 0x4b8000002a2ac820 */ /* 0x000fe20000400000 */
[----:B------:R-:W-:-:S02]  /*0960*/  FSETP.GEU.AND P5, PT, R33, 1.175494350822287508e-38, PT ;  /* 0x008000002100780b */ /* 0x000fc40003fae000 */
[----:B0-----:R-:W-:Y:S01]  /*0970*/  FSETP.GT.AND P4, PT, R17, 8.50705917302346158658e+37, PT ;  /* 0x7e8000001100780b */ /* 0x001fe20003f84000 */
[----:B-1----:R-:W-:Y:S01]  /*0980*/  FMUL R38, R35, R38 ;  /* 0x0000002623267220 */ /* 0x002fe20000400000 */
[----:B------:R-:W-:Y:S01]  /*0990*/  FADD R12, R19, 9.9999997473787516356e-06 ;  /* 0x3727c5ac130c7421 */ /* 0x000fe20000000000 */
[----:B------:R-:W-:Y:S01]  /*09a0*/  @P6 FMUL R33, R33, 0.25 ;  /* 0x3e80000021216820 */ /* 0x000fe20000400000 */
[----:B------:R-:W-:Y:S02]  /*09b0*/  FSEL R35, R13, 1, P6 ;  /* 0x3f8000000d237808 */ /* 0x000fe40003000000 */
[----:B------:R-:W-:Y:S02]  /*09c0*/  FSETP.GEU.AND P6, PT, R17, 1.175494350822287508e-38, PT ;  /* 0x008000001100780b */ /* 0x000fe40003fce000 */
[----:B------:R-:W0:Y:S01]  /*09d0*/  MUFU.SQRT R12, R12 ;  /* 0x0000000c000c7308 */ /* 0x000e220000002000 */
[----:B------:R-:W-:Y:S02]  /*09e0*/  SEL R14, R14, RZ, P2 ;  /* 0x000000ff0e0e7207 */ /* 0x000fe40001000000 */
[----:B------:R-:W-:Y:S01]  /*09f0*/  @!P5 FMUL R33, R33, 16777216 ;  /* 0x4b8000002121d820 */ /* 0x000fe20000400000 */
[----:B------:R-:W-:Y:S01]  /*0a00*/  @!P5 FMUL R35, R35, 16777216 ;  /* 0x4b8000002323d820 */ /* 0x000fe20000400000 */
[----:B------:R-:W-:Y:S01]  /*0a10*/  @P4 FMUL R17, R17, 0.25 ;  /* 0x3e80000011114820 */ /* 0x000fe20000400000 */
[----:B--2---:R-:W-:-:S02]  /*0a20*/  FSETP.GT.AND P5, PT, R15, 8.50705917302346158658e+37, PT ;  /* 0x7e8000000f00780b */ /* 0x004fc40003fa4000 */
[----:B------:R-:W-:-:S03]  /*0a30*/  FSEL R18, R13, 1, P4 ;  /* 0x3f8000000d127808 */ /* 0x000fc60002000000 */
[----:B------:R-:W-:Y:S01]  /*0a40*/  @!P6 FMUL R17, R17, 16777216 ;  /* 0x4b8000001111e820 */ /* 0x000fe20000400000 */
[----:B------:R-:W-:Y:S01]  /*0a50*/  MUFU.RCP R32, R33 ;  /* 0x0000002100207308 */ /* 0x000fe20000001000 */
[----:B------:R-:W-:Y:S01]  /*0a60*/  FADD R14, R14, 9.9999997473787516356e-06 ;  /* 0x3727c5ac0e0e7421 */ /* 0x000fe20000000000 */
[----:B------:R-:W-:Y:S01]  /*0a70*/  FSETP.GEU.AND P4, PT, R15, 1.175494350822287508e-38, PT ;  /* 0x008000000f00780b */ /* 0x000fe20003f8e000 */
[----:B------:R-:W-:Y:S01]  /*0a80*/  @!P6 FMUL R18, R18, 16777216 ;  /* 0x4b8000001212e820 */ /* 0x000fe20000400000 */
[----:B0-----:R-:W-:-:S04]  /*0a90*/  FSETP.GT.AND P6, PT, R12, 8.50705917302346158658e+37, PT ;  /* 0x7e8000000c00780b */ /* 0x001fc80003fc4000 */
[----:B------:R0:W1:Y:S01]  /*0aa0*/  MUFU.RCP R19, R34 ;  /* 0x0000002200137308 */ /* 0x0000620000001000 */
[----:B------:R-:W-:-:S07]  /*0ab0*/  @P5 FMUL R15, R15, 0.25 ;  /* 0x3e8000000f0f5820 */ /* 0x000fce0000400000 */
[----:B------:R-:W2:Y:S01]  /*0ac0*/  MUFU.RCP R33, R17 ;  /* 0x0000001100217308 */ /* 0x000ea20000001000 */
[----:B0-----:R-:W-:Y:S02]  /*0ad0*/  FSEL R34, R13, 1, P5 ;  /* 0x3f8000000d227808 */ /* 0x001fe40002800000 */
[----:B------:R-:W-:-:S05]  /*0ae0*/  FSETP.GEU.AND P5, PT, R12, 1.175494350822287508e-38, PT ;  /* 0x008000000c00780b */ /* 0x000fca0003fae000 */
[----:B------:R-:W0:Y:S01]  /*0af0*/  MUFU.SQRT R14, R14 ;  /* 0x0000000e000e7308 */ /* 0x000e220000002000 */
[----:B-1----:R-:W-:Y:S01]  /*0b00*/  FMUL R42, R19, R42 ;  /* 0x0000002a132a7220 */ /* 0x002fe20000400000 */
[----:B------:R-:W-:Y:S01]  /*0b10*/  @!P4 FMUL R15, R15, 16777216 ;  /* 0x4b8000000f0fc820 */ /* 0x000fe20000400000 */
[----:B------:R-:W-:Y:S01]  /*0b20*/  @P6 FMUL R12, R12, 0.25 ;  /* 0x3e8000000c0c6820 */ /* 0x000fe20000400000 */
[----:B--2---:R-:W-:Y:S02]  /*0b30*/  FMUL R33, R33, R18 ;  /* 0x0000001221217220 */ /* 0x004fe40000400000 */
[----:B------:R-:W1:Y:S01]  /*0b40*/  LDC.64 R18, c[0x0][0x218] ;  /* 0x00008600ff127b82 */ /* 0x000e620000000a00 */
[----:B------:R-:W-:Y:S01]  /*0b50*/  @!P4 FMUL R34, R34, 16777216 ;  /* 0x4b8000002222c820 */ /* 0x000fe20000400000 */
[----:B------:R-:W-:Y:S01]  /*0b60*/  @!P5 FMUL R12, R12, 16777216 ;  /* 0x4b8000000c0cd820 */ /* 0x000fe20000400000 */
[----:B------:R-:W2:Y:S01]  /*0b70*/  MUFU.RCP R15, R15 ;  /* 0x0000000f000f7308 */ /* 0x000ea20000001000 */
[----:B------:R-:W-:Y:S01]  /*0b80*/  FMUL R32, R32, R35 ;  /* 0x0000002320207220 */ /* 0x000fe20000400000 */
[----:B0-----:R-:W-:-:S02]  /*0b90*/  FSETP.GT.AND P4, PT, R14, 8.50705917302346158658e+37, PT ;  /* 0x7e8000000e00780b */ /* 0x001fc40003f84000 */
[C---:B------:R-:W-:Y:S02]  /*0ba0*/  FSEL R35, R13.reuse, 1, P6 ;  /* 0x3f8000000d237808 */ /* 0x040fe40003000000 */
[----:B------:R-:W-:Y:S02]  /*0bb0*/  FSETP.GEU.AND P6, PT, R14, 1.175494350822287508e-38, PT ;  /* 0x008000000e00780b */ /* 0x000fe40003fce000 */
[----:B------:R-:W0:Y:S01]  /*0bc0*/  MUFU.RCP R12, R12 ;  /* 0x0000000c000c7308 */ /* 0x000e220000001000 */
[----:B------:R-:W-:Y:S01]  /*0bd0*/  FSEL R17, R13, 1, P4 ;  /* 0x3f8000000d117808 */ /* 0x000fe20002000000 */
[----:B------:R-:W-:Y:S02]  /*0be0*/  VIADD R13, R10, 0xffff0000 ;  /* 0xffff00000a0d7836 */ /* 0x000fe40000000000 */
[----:B------:R-:W-:-:S03]  /*0bf0*/  @!P5 FMUL R35, R35, 16777216 ;  /* 0x4b8000002323d820 */ /* 0x000fc60000400000 */
[----:B------:R-:W-:Y:S01]  /*0c00*/  @P4 FMUL R14, R14, 0.25 ;  /* 0x3e8000000e0e4820 */ /* 0x000fe20000400000 */
[----:B--2---:R-:W-:Y:S01]  /*0c10*/  FMUL R34, R15, R34 ;  /* 0x000000220f227220 */ /* 0x004fe20000400000 */
[----:B------:R-:W-:Y:S02]  /*0c20*/  VIADD R15, R11, 0xffff0000 ;  /* 0xffff00000b0f7836 */ /* 0x000fe40000000000 */
[----:B------:R-:W-:Y:S01]  /*0c30*/  @!P6 FMUL R14, R14, 16777216 ;  /* 0x4b8000000e0ee820 */ /* 0x000fe20000400000 */
[----:B-1----:R-:W-:-:S04]  /*0c40*/  IMAD.WIDE R10, R13, 0x4, R18 ;  /* 0x000000040d0a7825 */ /* 0x002fc800078e0212 */
[----:B0-----:R-:W-:Y:S01]  /*0c50*/  FMUL R35, R12, R35 ;  /* 0x000000230c237220 */ /* 0x001fe20000400000 */
[----:B------:R0:W1:Y:S01]  /*0c60*/  MUFU.RCP R36, R14 ;  /* 0x0000000e00247308 */ /* 0x0000620000001000 */
[----:B------:R-:W-:Y:S01]  /*0c70*/  IMAD.WIDE R18, R15, 0x4, R18 ;  /* 0x000000040f127825 */ /* 0x000fe200078e0212 */
[----:B------:R-:W-:Y:S02]  /*0c80*/  CS2R R12, SRZ ;  /* 0x00000000000c7805 */ /* 0x000fe4000001ff00 */
[----:B0-----:R-:W-:-:S06]  /*0c90*/  CS2R R14, SRZ ;  /* 0x00000000000e7805 */ /* 0x001fcc000001ff00 */
[----:B------:R0:W2:Y:S01]  /*0ca0*/  @P3 LDG.E.128 R12, desc[UR4][R10.64] ;  /* 0x000000040a0c3981 */ /* 0x0000a2000c1e1d00 */
[----:B------:R-:W-:Y:S01]  /*0cb0*/  @!P6 FMUL R17, R17, 16777216 ;  /* 0x4b8000001111e820 */ /* 0x000fe20000400000 */
[----:B----4-:R-:W-:Y:S02]  /*0cc0*/  SEL R8, R8, RZ, P3 ;  /* 0x000000ff08087207 */ /* 0x010fe40001800000 */
[----:B-----5:R-:W-:Y:S01]  /*0cd0*/  SEL R16, R16, RZ, P3 ;  /* 0x000000ff10107207 */ /* 0x020fe20001800000 */
[----:B-1----:R-:W-:Y:S01]  /*0ce0*/  FMUL R36, R36, R17 ;  /* 0x0000001124247220 */ /* 0x002fe20000400000 */
[----:B------:R-:W-:Y:S02]  /*0cf0*/  SEL R9, R9, RZ, P3 ;  /* 0x000000ff09097207 */ /* 0x000fe40001800000 */
[----:B0-----:R-:W-:Y:S02]  /*0d00*/  CS2R R10, SRZ ;  /* 0x00000000000a7805 */ /* 0x001fe4000001ff00 */
[----:B------:R-:W-:-:S02]  /*0d10*/  SEL R40, R40, RZ, P3 ;  /* 0x000000ff28287207 */ /* 0x000fc40001800000 */
[----:B------:R-:W-:Y:S02]  /*0d20*/  SEL R45, R45, RZ, P3 ;  /* 0x000000ff2d2d7207 */ /* 0x000fe40001800000 */
[----:B--2---:R-:W-:Y:S02]  /*0d30*/  SEL R17, R12, RZ, P3 ;  /* 0x000000ff0c117207 */ /* 0x004fe40001800000 */
[----:B------:R-:W-:Y:S02]  /*0d40*/  SEL R41, R13, RZ, P3 ;  /* 0x000000ff0d297207 */ /* 0x000fe40001800000 */
[----:B------:R-:W-:Y:S01]  /*0d50*/  SEL R12, R14, RZ, P3 ;  /* 0x000000ff0e0c7207 */ /* 0x000fe20001800000 */
[----:B------:R-:W-:Y:S02]  /*0d60*/  FADD R13, R17, -R8 ;  /* 0x80000008110d7221 */ /* 0x000fe40000000000 */
[----:B------:R-:W-:Y:S02]  /*0d70*/  FADD R41, R41, -R16 ;  /* 0x8000001029297221 */ /* 0x000fe40000000000 */
[----:B------:R-:W0:Y:S01]  /*0d80*/  LDC.64 R16, c[0x0][0x210] ;  /* 0x00008400ff107b82 */ /* 0x000e220000000a00 */
[----:B------:R-:W-:Y:S01]  /*0d90*/  FADD R12, R12, -R9 ;  /* 0x800000090c0c7221 */ /* 0x000fe20000000000 */
[----:B------:R-:W-:-:S06]  /*0da0*/  CS2R R8, SRZ ;  /* 0x0000000000087805 */ /* 0x000fcc000001ff00 */
[----:B------:R1:W2:Y:S01]  /*0db0*/  @P2 LDG.E.128 R8, desc[UR4][R18.64] ;  /* 0x0000000412082981 */ /* 0x0002a2000c1e1d00 */
[----:B------:R-:W-:Y:S01]  /*0dc0*/  SEL R15, R15, RZ, P3 ;  /* 0x000000ff0f0f7207 */ /* 0x000fe20001800000 */
[----:B------:R-:W-:Y:S01]  /*0dd0*/  FMUL R13, R44, R13 ;  /* 0x0000000d2c0d7220 */ /* 0x000fe20000400000 */
[----:B------:R-:W-:Y:S01]  /*0de0*/  SEL R14, R43, RZ, P3 ;  /* 0x000000ff2b0e7207 */ /* 0x000fe20001800000 */
[----:B------:R-:W-:Y:S02]  /*0df0*/  FMUL R42, R42, R12 ;  /* 0x0000000c2a2a7220 */ /* 0x000fe40000400000 */
[----:B------:R-:W-:Y:S01]  /*0e00*/  FFMA R40, R40, R13, R45 ;  /* 0x0000000d28287223 */ /* 0x000fe2000000002d */
[----:B------:R-:W-:Y:S01]  /*0e10*/  CS2R R12, SRZ ;  /* 0x00000000000c7805 */ /* 0x000fe2000001ff00 */
[----:B------:R-:W-:Y:S01]  /*0e20*/  FADD R43, R15, -R14 ;  /* 0x8000000e0f2b7221 */ /* 0x000fe20000000000 */
[----:B------:R-:W-:Y:S01]  /*0e30*/  CS2R R14, SRZ ;  /* 0x00000000000e7805 */ /* 0x000fe2000001ff00 */
[----:B------:R-:W-:Y:S01]  /*0e40*/  FMUL R41, R38, R41 ;  /* 0x0000002926297220 */ /* 0x000fe20000400000 */
[----:B-1----:R-:W-:Y:S01]  /*0e50*/  CS2R R18, SRZ ;  /* 0x0000000000127805 */ /* 0x002fe2000001ff00 */
[----:B0-----:R-:W-:-:S04]  /*0e60*/  IMAD.WIDE R44, R39, 0x4, R16 ;  /* 0x00000004272c7825 */ /* 0x001fc800078e0210 */
[----:B------:R-:W-:Y:S01]  /*0e70*/  IMAD.WIDE R38, R37, 0x4, R16 ;  /* 0x0000000425267825 */ /* 0x000fe200078e0210 */
[----:B------:R-:W-:Y:S01]  /*0e80*/  CS2R R16, SRZ ;  /* 0x0000000000107805 */ /* 0x000fe2000001ff00 */
[----:B------:R-:W4:Y:S05]  /*0e90*/  @!P1 LDG.E.128 R12, desc[UR4][R44.64] ;  /* 0x000000042c0c9981 */ /* 0x000f2a000c1e1d00 */
[----:B------:R-:W5:Y:S01]  /*0ea0*/  @!P0 LDG.E.128 R16, desc[UR4][R38.64] ;  /* 0x0000000426108981 */ /* 0x000f62000c1e1d00 */
[----:B------:R-:W-:Y:S02]  /*0eb0*/  SEL R2, R2, RZ, P3 ;  /* 0x000000ff02027207 */ /* 0x000fe40001800000 */
[----:B------:R-:W-:-:S02]  /*0ec0*/  SEL R29, R29, RZ, P3 ;  /* 0x000000ff1d1d7207 */ /* 0x000fc40001800000 */
[----:B------:R-:W-:Y:S02]  /*0ed0*/  SEL R37, R0, RZ, P3 ;  /* 0x000000ff00257207 */ /* 0x000fe40001800000 */
[----:B------:R-:W-:Y:S01]  /*0ee0*/  SEL R31, R31, RZ, P3 ;  /* 0x000000ff1f1f7207 */ /* 0x000fe20001800000 */
[----:B------:R-:W-:Y:S01]  /*0ef0*/  FFMA R42, R2, R42, R29 ;  /* 0x0000002a022a7223 */ /* 0x000fe2000000001d */
[----:B------:R-:W-:-:S03]  /*0f00*/  SEL R5, R5, RZ, P2 ;  /* 0x000000ff05057207 */ /* 0x000fc60001000000 */
[----:B------:R-:W-:Y:S01]  /*0f10*/  FFMA R41, R37, R41, R31 ;  /* 0x0000002925297223 */ /* 0x000fe2000000001f */
[----:B------:R-:W-:Y:S02]  /*0f20*/  SEL R31, R26, RZ, P2 ;  /* 0x000000ff1a1f7207 */ /* 0x000fe40001000000 */
[----:B------:R-:W-:Y:S02]  /*0f30*/  SEL R26, R7, RZ, P2 ;  /* 0x000000ff071a7207 */ /* 0x000fe40001000000 */
[----:B------:R-:W-:Y:S01]  /*0f40*/  SEL R24, R24, RZ, P2 ;  /* 0x000000ff18187207 */ /* 0x000fe20001000000 */
[----:B------:R-:W-:Y:S01]  /*0f50*/  FMUL R0, R32, R43 ;  /* 0x0000002b20007220 */ /* 0x000fe20000400000 */
[----:B------:R-:W-:Y:S02]  /*0f60*/  SEL R37, R4, RZ, P3 ;  /* 0x000000ff04257207 */ /* 0x000fe40001800000 */
[----:B------:R-:W-:Y:S02]  /*0f70*/  SEL R30, R30, RZ, P3 ;  /* 0x000000ff1e1e7207 */ /* 0x000fe40001800000 */
[----:B------:R-:W-:-:S02]  /*0f80*/  SEL R7, R22, RZ, P2 ;  /* 0x000000ff16077207 */ /* 0x000fc40001000000 */
[----:B------:R-:W-:Y:S01]  /*0f90*/  SEL R25, R25, RZ, P2 ;  /* 0x000000ff19197207 */ /* 0x000fe20001000000 */
[----:B------:R-:W-:Y:S01]  /*0fa0*/  FFMA R0, R37, R0, R30 ;  /* 0x0000000025007223 */ /* 0x000fe2000000001e */
[----:B------:R-:W-:Y:S02]  /*0fb0*/  SEL R23, R23, RZ, P2 ;  /* 0x000000ff17177207 */ /* 0x000fe40001000000 */
[----:B---3--:R-:W-:Y:S02]  /*0fc0*/  SEL R22, R3, RZ, P2 ;  /* 0x000000ff03167207 */ /* 0x008fe40001000000 */
[----:B------:R-:W-:Y:S02]  /*0fd0*/  SEL R6, R6, RZ, P2 ;  /* 0x000000ff06067207 */ /* 0x000fe40001000000 */
[----:B------:R-:W-:Y:S02]  /*0fe0*/  FSETP.GEU.AND P5, PT, R40, RZ, PT ;  /* 0x000000ff2800720b */ /* 0x000fe40003fae000 */
[----:B------:R-:W-:-:S02]  /*0ff0*/  FSETP.GEU.AND P4, PT, R41, RZ, PT ;  /* 0x000000ff2900720b */ /* 0x000fc40003f8e000 */
[----:B------:R-:W-:Y:S02]  /*1000*/  FSETP.GEU.AND P3, PT, R42, RZ, PT ;  /* 0x000000ff2a00720b */ /* 0x000fe40003f6e000 */
[----:B--2---:R-:W-:Y:S02]  /*1010*/  SEL R2, R8, RZ, P2 ;  /* 0x000000ff08027207 */ /* 0x004fe40001000000 */
[----:B------:R-:W-:Y:S02]  /*1020*/  SEL R29, R9, RZ, P2 ;  /* 0x000000ff091d7207 */ /* 0x000fe40001000000 */
[----:B------:R-:W0:Y:S01]  /*1030*/  LDC.64 R8, c[0x0][0x240] ;  /* 0x00009000ff087b82 */ /* 0x000e220000000a00 */
[----:B------:R-:W-:Y:S02]  /*1040*/  SEL R10, R10, RZ, P2 ;  /* 0x000000ff0a0a7207 */ /* 0x000fe40001000000 */
[----:B------:R-:W-:Y:S01]  /*1050*/  SEL R11, R11, RZ, P2 ;  /* 0x000000ff0b0b7207 */ /* 0x000fe20001000000 */
[----:B------:R-:W-:Y:S01]  /*1060*/  FADD R29, R29, -R26 ;  /* 0x8000001a1d1d7221 */ /* 0x000fe20000000000 */
[----:B------:R-:W-:Y:S01]  /*1070*/  FADD R2, R2, -R5 ;  /* 0x8000000502027221 */ /* 0x000fe20000000000 */
[----:B------:R-:W-:-:S02]  /*1080*/  FADD R4, R10, -R31 ;  /* 0x8000001f0a047221 */ /* 0x000fc40000000000 */
[----:B------:R-:W-:Y:S01]  /*1090*/  FADD R11, R11, -R24 ;  /* 0x800000180b0b7221 */ /* 0x000fe20000000000 */
[----:B------:R-:W-:Y:S01]  /*10a0*/  SEL R5, R28, RZ, P2 ;  /* 0x000000ff1c057207 */ /* 0x000fe20001000000 */
[----:B------:R-:W-:Y:S01]  /*10b0*/  FMUL R4, R35, R4 ;  /* 0x0000000423047220 */ /* 0x000fe20000400000 */
[----:B------:R-:W-:Y:S01]  /*10c0*/  SEL R10, R27, RZ, P2 ;  /* 0x000000ff1b0a7207 */ /* 0x000fe20001000000 */
[----:B------:R-:W-:Y:S01]  /*10d0*/  FMUL R29, R34, R29 ;  /* 0x0000001d221d7220 */ /* 0x000fe20000400000 */
[----:B------:R-:W-:Y:S01]  /*10e0*/  SEL R24, R21, RZ, P2 ;  /* 0x000000ff15187207 */ /* 0x000fe20001000000 */
[----:B------:R-:W-:Y:S01]  /*10f0*/  FMUL R2, R33, R2 ;  /* 0x0000000221027220 */ /* 0x000fe20000400000 */
[----:B------:R-:W-:Y:S01]  /*1100*/  FMUL R11, R36, R11 ;  /* 0x0000000b240b7220 */ /* 0x000fe20000400000 */
[----:B------:R-:W-:Y:S01]  /*1110*/  FFMA R29, R10, R29, R7 ;  /* 0x0000001d0a1d7223 */ /* 0x000fe20000000007 */
[----:B------:R-:W-:Y:S01]  /*1120*/  FFMA R4, R25, R4, R22 ;  /* 0x0000000419047223 */ /* 0x000fe20000000016 */
[----:B------:R-:W-:Y:S01]  /*1130*/  FFMA R2, R5, R2, R24 ;  /* 0x0000000205027223 */ /* 0x000fe20000000018 */
[----:B------:R-:W-:Y:S01]  /*1140*/  FFMA R6, R23, R11, R6 ;  /* 0x0000000b17067223 */ /* 0x000fe20000000006 */
[----:B------:R-:W-:-:S02]  /*1150*/  FSETP.GEU.AND P2, PT, R0, RZ, PT ;  /* 0x000000ff0000720b */ /* 0x000fc40003f4e000 */
[----:B----4-:R-:W-:Y:S02]  /*1160*/  SEL R12, R12, RZ, !P1 ;  /* 0x000000ff0c0c7207 */ /* 0x010fe40004800000 */
[----:B------:R-:W-:Y:S02]  /*1170*/  SEL R13, R13, RZ, !P1 ;  /* 0x000000ff0d0d7207 */ /* 0x000fe40004800000 */
[----:B------:R-:W-:Y:S02]  /*1180*/  SEL R14, R14, RZ, !P1 ;  /* 0x000000ff0e0e7207 */ /* 0x000fe40004800000 */
[----:B------:R-:W-:Y:S02]  /*1190*/  SEL R15, R15, RZ, !P1 ;  /* 0x000000ff0f0f7207 */ /* 0x000fe40004800000 */
[----:B------:R-:W-:Y:S02]  /*11a0*/  @P1 SEL R12, R40, RZ, P5 ;  /* 0x000000ff280c1207 */ /* 0x000fe40002800000 */
[----:B------:R-:W-:-:S02]  /*11b0*/  @P1 SEL R13, R41, RZ, P4 ;  /* 0x000000ff290d1207 */ /* 0x000fc40002000000 */
[----:B------:R-:W-:Y:S02]  /*11c0*/  @P1 SEL R14, R42, RZ, P3 ;  /* 0x000000ff2a0e1207 */ /* 0x000fe40001800000 */
[----:B------:R-:W-:Y:S02]  /*11d0*/  @P1 SEL R15, R0, RZ, P2 ;  /* 0x000000ff000f1207 */ /* 0x000fe40001000000 */
[----:B------:R-:W-:Y:S02]  /*11e0*/  FSETP.GEU.AND P4, PT, R2, RZ, PT ;  /* 0x000000ff0200720b */ /* 0x000fe40003f8e000 */
[----:B------:R-:W-:Y:S02]  /*11f0*/  FSETP.GEU.AND P3, PT, R29, RZ, PT ;  /* 0x000000ff1d00720b */ /* 0x000fe40003f6e000 */
[----:B------:R-:W-:Y:S02]  /*1200*/  FSETP.GEU.AND P2, PT, R4, RZ, PT ;  /* 0x000000ff0400720b */ /* 0x000fe40003f4e000 */
[----:B------:R-:W-:Y:S01]  /*1210*/  FSETP.GEU.AND P1, PT, R6, RZ, PT ;  /* 0x000000ff0600720b */ /* 0x000fe20003f2e000 */
[----:B0-----:R-:W-:Y:S01]  /*1220*/  IMAD.WIDE R8, R20, 0x4, R8 ;  /* 0x0000000414087825 */ /* 0x001fe200078e0208 */
[----:B-----5:R-:W-:-:S02]  /*1230*/  SEL R16, R16, RZ, !P0 ;  /* 0x000000ff10107207 */ /* 0x020fc40004000000 */
[----:B------:R-:W-:Y:S02]  /*1240*/  SEL R17, R17, RZ, !P0 ;  /* 0x000000ff11117207 */ /* 0x000fe40004000000 */
[----:B------:R-:W-:Y:S02]  /*1250*/  SEL R18, R18, RZ, !P0 ;  /* 0x000000ff12127207 */ /* 0x000fe40004000000 */
[----:B------:R-:W-:Y:S02]  /*1260*/  SEL R19, R19, RZ, !P0 ;  /* 0x000000ff13137207 */ /* 0x000fe40004000000 */
[----:B------:R-:W-:Y:S02]  /*1270*/  @P0 SEL R16, R2, RZ, P4 ;  /* 0x000000ff02100207 */ /* 0x000fe40002000000 */
[----:B------:R-:W-:Y:S02]  /*1280*/  @P0 SEL R17, R29, RZ, P3 ;  /* 0x000000ff1d110207 */ /* 0x000fe40001800000 */
[----:B------:R-:W-:-:S02]  /*1290*/  @P0 SEL R18, R4, RZ, P2 ;  /* 0x000000ff04120207 */ /* 0x000fc40001000000 */
[----:B------:R-:W-:Y:S01]  /*12a0*/  @P0 SEL R19, R6, RZ, P1 ;  /* 0x000000ff06130207 */ /* 0x000fe20000800000 */
[----:B------:R-:W-:Y:S04]  /*12b0*/  STG.E.128 desc[UR4][R8.64], R12 ;  /* 0x0000000c08007986 */ /* 0x000fe8000c101d04 */
[----:B------:R-:W-:Y:S01]  /*12c0*/  STG.E.128 desc[UR4][R8.64+0x800], R16 ;  /* 0x0008001008007986 */ /* 0x000fe2000c101d04 */
[----:B------:R-:W-:Y:S05]  /*12d0*/  EXIT ;  /* 0x000000000000794d */ /* 0x000fea0003800000 */
.L_x_0:
[----:B------:R-:W-:-:S00]  /*12e0*/  BRA `(.L_x_0) ;  /* 0xfffffffc00fc7947 */ /* 0x000fc0000383ffff */
[----:B------:R-:W-:-:S00]  /*12f0*/  NOP ;  /* 0x0000000000007918 */ /* 0x000fc00000000000 */
        /* <DEDUP_REMOVED lines=8> */
.L_x_1:


//--------------------- .nv.global.init           --------------------------
	.section	.nv.global.init,"aw",@progbits
.nv.global.init:
	.type		_$_str,@object
	.size		_$_str,(_$_str_$_2 - _$_str)
_$_str:
        /*0000*/ 	.byte	0x5f, 0x5f, 0x43, 0x55, 0x44, 0x41, 0x5f, 0x46, 0x54, 0x5a, 0x00
	.type		_$_str_$_2,@object
	.size		_$_str_$_2,(.L_1 - _$_str_$_2)
_$_str_$_2:
        /*000b*/ 	.byte	0x5f, 0x5f, 0x43, 0x55, 0x44, 0x41, 0x5f, 0x50, 0x52, 0x45, 0x43, 0x5f, 0x53, 0x51, 0x52, 0x54
        /*001b*/ 	.byte	0x00
.L_1:


//--------------------- .nv.constant0.triton_poi_fused_cat_30 --------------------------
	.section	.nv.constant0.triton_poi_fused_cat_30,"a",@progbits
	.sectionflags	@""
	.align	4
.nv.constant0.triton_poi_fused_cat_30:
	.zero		588
